	.headerflags	@"EF_CUDA_TEXMODE_UNIFIED EF_CUDA_64BIT_ADDRESS EF_CUDA_ACCELERATORS EF_CUDA_SM90 EF_CUDA_VIRTUAL_SM(EF_CUDA_SM90)"
	.elftype	@"ET_EXEC"


//--------------------- .nv.info                  --------------------------
	.section	.nv.info,"",@"SHT_CUDA_INFO"
	.align	4


	//----- nvinfo : EIATTR_REGCOUNT
	.align		4
        /*0000*/ 	.byte	0x04, 0x2f
        /*0002*/ 	.short	(.L_1 - .L_0)
	.align		4
.L_0:
        /*0004*/ 	.word	index@(triton_per_fused_abs_add_mean_mul_sub_0)
        /*0008*/ 	.word	0x0000001b


	//----- nvinfo : EIATTR_MIN_STACK_SIZE
	.align		4
.L_1:
        /*000c*/ 	.byte	0x04, 0x12
        /*000e*/ 	.short	(.L_3 - .L_2)
	.align		4
.L_2:
        /*0010*/ 	.word	index@(triton_per_fused_abs_add_mean_mul_sub_0)
        /*0014*/ 	.word	0x00000000


	//----- nvinfo : EIATTR_FRAME_SIZE
	.align		4
.L_3:
        /*0018*/ 	.byte	0x04, 0x11
        /*001a*/ 	.short	(.L_5 - .L_4)
	.align		4
.L_4:
        /*001c*/ 	.word	index@(triton_per_fused_abs_add_mean_mul_sub_0)
        /*0020*/ 	.word	0x00000000


	//----- nvinfo : EIATTR_MIN_STACK_SIZE
	.align		4
.L_5:
        /*0024*/ 	.byte	0x04, 0x12
        /*0026*/ 	.short	(.L_7 - .L_6)
	.align		4
.L_6:
        /*0028*/ 	.word	index@(triton_per_fused_abs_add_mean_mul_sub_0)
        /*002c*/ 	.word	0x00000000
.L_7:


//--------------------- .nv.info.triton_per_fused_abs_add_mean_mul_sub_0 --------------------------
	.section	.nv.info.triton_per_fused_abs_add_mean_mul_sub_0,"",@"SHT_CUDA_INFO"
	.sectionflags	@""
	.align	4


	//----- nvinfo : EIATTR_CUDA_API_VERSION
	.align		4
        /*0000*/ 	.byte	0x04, 0x37
        /*0002*/ 	.short	(.L_9 - .L_8)
.L_8:
        /*0004*/ 	.word	0x0000007c


	//----- nvinfo : EIATTR_KPARAM_INFO
	.align		4
.L_9:
        /*0008*/ 	.byte	0x04, 0x17
        /*000a*/ 	.short	(.L_11 - .L_10)
.L_10:
        /*000c*/ 	.word	0x00000000
        /*0010*/ 	.short	0x0002
        /*0012*/ 	.short	0x0010
        /*0014*/ 	.byte	0x00, 0xf0, 0x11, 0x00


	//----- nvinfo : EIATTR_KPARAM_INFO
	.align		4
.L_11:
        /*0018*/ 	.byte	0x04, 0x17
        /*001a*/ 	.short	(.L_13 - .L_12)
.L_12:
        /*001c*/ 	.word	0x00000000
        /*0020*/ 	.short	0x0001
        /*0022*/ 	.short	0x0008
        /*0024*/ 	.byte	0x00, 0xf4, 0x21, 0x00


	//----- nvinfo : EIATTR_KPARAM_INFO
	.align		4
.L_13:
        /*0028*/ 	.byte	0x04, 0x17
        /*002a*/ 	.short	(.L_15 - .L_14)
.L_14:
        /*002c*/ 	.word	0x00000000
        /*0030*/ 	.short	0x0000
        /*0032*/ 	.short	0x0000
        /*0034*/ 	.byte	0x00, 0xf4, 0x21, 0x00


	//----- nvinfo : EIATTR_SPARSE_MMA_MASK
	.align		4
.L_15:
        /*0038*/ 	.byte	0x03, 0x50
        /*003a*/ 	.short	0x0000


	//----- nvinfo : EIATTR_MAXREG_COUNT
	.align		4
        /*003c*/ 	.byte	0x03, 0x1b
        /*003e*/ 	.short	0x00ff


	//----- nvinfo : EIATTR_COOP_GROUP_MASK_REGIDS
	.align		4
        /*0040*/ 	.byte	0x04, 0x29
        /*0042*/ 	.short	(.L_17 - .L_16)


	//   ....[0]....
.L_16:
        /*0044*/ 	.word	0xffffffff


	//   ....[1]....
        /*0048*/ 	.word	0xffffffff


	//   ....[2]....
        /*004c*/ 	.word	0xffffffff


	//   ....[3]....
        /*0050*/ 	.word	0xffffffff


	//   ....[4]....
        /*0054*/ 	.word	0xffffffff


	//   ....[5]....
        /*0058*/ 	.word	0xffffffff


	//   ....[6]....
        /*005c*/ 	.word	0xffffffff


	//   ....[7]....
        /*0060*/ 	.word	0xffffffff


	//   ....[8]....
        /*0064*/ 	.word	0xffffffff


	//   ....[9]....
        /*0068*/ 	.word	0xffffffff


	//   ....[10]....
        /*006c*/ 	.word	0xffffffff


	//   ....[11]....
        /*0070*/ 	.word	0xffffffff


	//----- nvinfo : EIATTR_COOP_GROUP_INSTR_OFFSETS
	.align		4
.L_17:
        /*0074*/ 	.byte	0x04, 0x28
        /*0076*/ 	.short	(.L_19 - .L_18)


	//   ....[0]....
.L_18:
        /*0078*/ 	.word	0x000006c0


	//   ....[1]....
        /*007c*/ 	.word	0x000006e0


	//   ....[2]....
        /*0080*/ 	.word	0x00000730


	//   ....[3]....
        /*0084*/ 	.word	0x00000820


	//   ....[4]....
        /*0088*/ 	.word	0x00000830


	//   ....[5]....
        /*008c*/ 	.word	0x00000860


	//   ....[6]....
        /*0090*/ 	.word	0x00000870


	//   ....[7]....
        /*0094*/ 	.word	0x000008f0


	//   ....[8]....
        /*0098*/ 	.word	0x00000920


	//   ....[9]....
        /*009c*/ 	.word	0x00000930


	//   ....[10]....
        /*00a0*/ 	.word	0x000009b0


	//   ....[11]....
        /*00a4*/ 	.word	0x00000a20


	//----- nvinfo : EIATTR_EXIT_INSTR_OFFSETS
	.align		4
.L_19:
        /*00a8*/ 	.byte	0x04, 0x1c
        /*00aa*/ 	.short	(.L_21 - .L_20)


	//   ....[0]....
.L_20:
        /*00ac*/ 	.word	0x00000ad0


	//   ....[1]....
        /*00b0*/ 	.word	0x00000b10


	//----- nvinfo : EIATTR_REQNTID
	.align		4
.L_21:
        /*00b4*/ 	.byte	0x04, 0x10
        /*00b6*/ 	.short	(.L_23 - .L_22)
.L_22:
        /*00b8*/ 	.word	0x00000040
        /*00bc*/ 	.word	0x00000001
        /*00c0*/ 	.word	0x00000001


	//----- nvinfo : EIATTR_CBANK_PARAM_SIZE
	.align		4
.L_23:
        /*00c4*/ 	.byte	0x03, 0x19
        /*00c6*/ 	.short	0x0014


	//----- nvinfo : EIATTR_PARAM_CBANK
	.align		4
        /*00c8*/ 	.byte	0x04, 0x0a
        /*00ca*/ 	.short	(.L_25 - .L_24)
	.align		4
.L_24:
        /*00cc*/ 	.word	index@(.nv.constant0.triton_per_fused_abs_add_mean_mul_sub_0)
        /*00d0*/ 	.short	0x0210
        /*00d2*/ 	.short	0x0014


	//----- nvinfo : EIATTR_SW_WAR
	.align		4
.L_25:
        /*00d4*/ 	.byte	0x04, 0x36
        /*00d6*/ 	.short	(.L_27 - .L_26)
.L_26:
        /*00d8*/ 	.word	0x00000008
.L_27:


//--------------------- .nv.callgraph             --------------------------
	.section	.nv.callgraph,"",@"SHT_CUDA_CALLGRAPH"
	.align	4
	.sectionentsize	8
	.align		4
        /*0000*/ 	.word	0x00000000
	.align		4
        /*0004*/ 	.word	0xffffffff
	.align		4
        /*0008*/ 	.word	0x00000000
	.align		4
        /*000c*/ 	.word	0xfffffffe
	.align		4
        /*0010*/ 	.word	0x00000000
	.align		4
        /*0014*/ 	.word	0xfffffffd
	.align		4
        /*0018*/ 	.word	0x00000000
	.align		4
        /*001c*/ 	.word	0xfffffffc


//--------------------- .text.triton_per_fused_abs_add_mean_mul_sub_0 --------------------------
	.section	.text.triton_per_fused_abs_add_mean_mul_sub_0,"ax",@progbits
	.sectionflags	@"SHF_BARRIERS=1"
	.align	128
        .global         triton_per_fused_abs_add_mean_mul_sub_0
        .type           triton_per_fused_abs_add_mean_mul_sub_0,@function
        .size           triton_per_fused_abs_add_mean_mul_sub_0,(.L_x_1 - triton_per_fused_abs_add_mean_mul_sub_0)
        .other          triton_per_fused_abs_add_mean_mul_sub_0,@"STO_CUDA_ENTRY STV_DEFAULT"
triton_per_fused_abs_add_mean_mul_sub_0:
.text.triton_per_fused_abs_add_mean_mul_sub_0:
[----:B------:R-:W0:Y:S01]  /*0000*/  LDC R1, c[0x0][0x28] ;  /* 0x00000a00ff017b82 */ /* 0x000e220000000800 */
[----:B------:R-:W1:Y:S07]  /*0010*/  S2R R21, SR_TID.X ;  /* 0x0000000000157919 */ /* 0x000e6e0000002100 */
[----:B------:R-:W2:Y:S01]  /*0020*/  LDC.64 R12, c[0x0][0x218] ;  /* 0x00008600ff0c7b82 */ /* 0x000ea20000000a00 */
[----:B------:R-:W-:Y:S01]  /*0030*/  ULDC.64 UR4, c[0x0][0x218] ;  /* 0x0000860000047ab9 */ /* 0x000fe20000000a00 */
[----:B------:R-:W-:Y:S01]  /*0040*/  ULDC.64 UR6, c[0x0][0x208] ;  /* 0x0000820000067ab9 */ /* 0x000fe20000000a00 */
[----:B-1----:R-:W-:-:S04]  /*0050*/  LOP3.LUT R14, R21, 0x3f, RZ, 0xc0, !PT ;  /* 0x0000003f150e7812 */ /* 0x002fc800078ec0ff */
[C---:B------:R-:W-:Y:S01]  /*0060*/  LOP3.LUT R2, R14.reuse, 0xff80, RZ, 0xfc, !PT ;  /* 0x0000ff800e027812 */ /* 0x040fe200078efcff */
[C---:B------:R-:W-:Y:S01]  /*0070*/  IMAD R3, R14.reuse, 0x56, RZ ;  /* 0x000000560e037824 */ /* 0x040fe200078e02ff */
[----:B------:R-:W-:Y:S02]  /*0080*/  LOP3.LUT R0, R14, 0x40, RZ, 0xfc, !PT ;  /* 0x000000400e007812 */ /* 0x000fe400078efcff */
[----:B------:R-:W-:Y:S02]  /*0090*/  LOP3.LUT R4, R2, 0xbf, RZ, 0xc0, !PT ;  /* 0x000000bf02047812 */ /* 0x000fe400078ec0ff */
[----:B------:R-:W-:Y:S02]  /*00a0*/  PRMT R6, R0, 0x9910, RZ ;  /* 0x0000991000067816 */ /* 0x000fe400000000ff */
[----:B------:R-:W-:Y:S01]  /*00b0*/  LOP3.LUT R3, R3, 0xffff, RZ, 0xc0, !PT ;  /* 0x0000ffff03037812 */ /* 0x000fe200078ec0ff */
[----:B------:R-:W-:Y:S02]  /*00c0*/  IMAD R5, R4, 0xab, RZ ;  /* 0x000000ab04057824 */ /* 0x000fe400078e02ff */
[----:B------:R-:W-:Y:S01]  /*00d0*/  IMAD R4, R6, 0x56, RZ ;  /* 0x0000005606047824 */ /* 0x000fe200078e02ff */
[----:B------:R-:W-:-:S02]  /*00e0*/  SHF.R.U32.HI R3, RZ, 0x8, R3 ;  /* 0x00000008ff037819 */ /* 0x000fc40000011603 */
[----:B------:R-:W-:Y:S02]  /*00f0*/  LOP3.LUT R5, R5, 0xffff, RZ, 0xc0, !PT ;  /* 0x0000ffff05057812 */ /* 0x000fe400078ec0ff */
[----:B------:R-:W-:Y:S02]  /*0100*/  PRMT R6, R3, 0x9910, RZ ;  /* 0x0000991003067816 */ /* 0x000fe400000000ff */
[----:B------:R-:W-:Y:S02]  /*0110*/  LOP3.LUT R4, R4, 0xffff, RZ, 0xc0, !PT ;  /* 0x0000ffff04047812 */ /* 0x000fe400078ec0ff */
[----:B------:R-:W-:Y:S01]  /*0120*/  SHF.R.U32.HI R5, RZ, 0x9, R5 ;  /* 0x00000009ff057819 */ /* 0x000fe20000011605 */
[----:B------:R-:W-:Y:S01]  /*0130*/  IMAD R6, R6, 0x3, RZ ;  /* 0x0000000306067824 */ /* 0x000fe200078e02ff */
[----:B------:R-:W-:Y:S02]  /*0140*/  SHF.R.U32.HI R4, RZ, 0x8, R4 ;  /* 0x00000008ff047819 */ /* 0x000fe40000011604 */
[C---:B------:R-:W-:Y:S01]  /*0150*/  PRMT R7, R5.reuse, 0x9910, RZ ;  /* 0x0000991005077816 */ /* 0x040fe200000000ff */
[----:B------:R-:W-:Y:S01]  /*0160*/  IMAD.MOV R9, RZ, RZ, -R6 ;  /* 0x000000ffff097224 */ /* 0x000fe200078e0a06 */
[----:B------:R-:W-:Y:S01]  /*0170*/  PRMT R8, R4, 0x9910, RZ ;  /* 0x0000991004087816 */ /* 0x000fe200000000ff */
[----:B------:R-:W-:-:S02]  /*0180*/  IMAD.SHL.U32 R5, R5, 0x4, RZ ;  /* 0x0000000405057824 */ /* 0x000fc400078e00ff */
[----:B------:R-:W-:Y:S01]  /*0190*/  IMAD R7, R7, 0x3, RZ ;  /* 0x0000000307077824 */ /* 0x000fe200078e02ff */
[----:B------:R-:W-:Y:S01]  /*01a0*/  PRMT R9, R9, 0x7710, RZ ;  /* 0x0000771009097816 */ /* 0x000fe200000000ff */
[----:B------:R-:W-:Y:S02]  /*01b0*/  IMAD.MOV.U32 R6, RZ, RZ, R8 ;  /* 0x000000ffff067224 */ /* 0x000fe400078e0008 */
[----:B------:R-:W-:Y:S02]  /*01c0*/  IMAD.SHL.U32 R8, R3, 0x4, RZ ;  /* 0x0000000403087824 */ /* 0x000fe400078e00ff */
[----:B------:R-:W-:Y:S02]  /*01d0*/  IMAD R6, R6, 0x3, RZ ;  /* 0x0000000306067824 */ /* 0x000fe400078e02ff */
[----:B------:R-:W-:Y:S02]  /*01e0*/  IMAD.IADD R3, R14, 0x1, R9 ;  /* 0x000000010e037824 */ /* 0x000fe400078e0209 */
[----:B------:R-:W-:-:S02]  /*01f0*/  IMAD.MOV R9, RZ, RZ, -R7 ;  /* 0x000000ffff097224 */ /* 0x000fc400078e0a07 */
[----:B------:R-:W-:Y:S01]  /*0200*/  IMAD.MOV R7, RZ, RZ, -R6 ;  /* 0x000000ffff077224 */ /* 0x000fe200078e0a06 */
[----:B------:R-:W-:Y:S02]  /*0210*/  LOP3.LUT R6, R8, 0xffff, RZ, 0xc0, !PT ;  /* 0x0000ffff08067812 */ /* 0x000fe400078ec0ff */
[----:B------:R-:W-:Y:S02]  /*0220*/  LOP3.LUT R11, R3, 0xff, RZ, 0xc0, !PT ;  /* 0x000000ff030b7812 */ /* 0x000fe400078ec0ff */
[----:B------:R-:W-:Y:S02]  /*0230*/  PRMT R7, R7, 0x7710, RZ ;  /* 0x0000771007077816 */ /* 0x000fe400000000ff */
[----:B------:R-:W-:Y:S02]  /*0240*/  PRMT R9, R9, 0x7710, RZ ;  /* 0x0000771009097816 */ /* 0x000fe400000000ff */
[----:B------:R-:W-:Y:S01]  /*0250*/  IADD3 R10, P0, R6, R11, RZ ;  /* 0x0000000b060a7210 */ /* 0x000fe20007f1e0ff */
[----:B------:R-:W-:Y:S01]  /*0260*/  IMAD.IADD R0, R0, 0x1, R7 ;  /* 0x0000000100007824 */ /* 0x000fe200078e0207 */
[----:B------:R-:W-:Y:S01]  /*0270*/  LOP3.LUT R3, R8, 0xffff, R3, 0xc8, !PT ;  /* 0x0000ffff08037812 */ /* 0x000fe200078ec803 */
[----:B------:R-:W-:Y:S01]  /*0280*/  IMAD.SHL.U32 R7, R4, 0x4, RZ ;  /* 0x0000000404077824 */ /* 0x000fe200078e00ff */
[----:B------:R-:W-:Y:S01]  /*0290*/  LOP3.LUT R8, R5, 0xffff, RZ, 0xc0, !PT ;  /* 0x0000ffff05087812 */ /* 0x000fe200078ec0ff */
[----:B------:R-:W-:Y:S01]  /*02a0*/  IMAD.IADD R2, R2, 0x1, R9 ;  /* 0x0000000102027824 */ /* 0x000fe200078e0209 */
[----:B------:R-:W-:Y:S01]  /*02b0*/  LOP3.LUT R17, R0, 0xff, RZ, 0xc0, !PT ;  /* 0x000000ff00117812 */ /* 0x000fe200078ec0ff */
[----:B------:R-:W-:Y:S01]  /*02c0*/  IMAD.X R19, RZ, RZ, RZ, P0 ;  /* 0x000000ffff137224 */ /* 0x000fe200000e06ff */
[----:B------:R-:W-:-:S02]  /*02d0*/  LEA R4, P0, R10, UR4, 0x2 ;  /* 0x000000040a047c11 */ /* 0x000fc4000f8010ff */
[----:B------:R-:W-:Y:S02]  /*02e0*/  LOP3.LUT R6, R7, 0xffff, RZ, 0xc0, !PT ;  /* 0x0000ffff07067812 */ /* 0x000fe400078ec0ff */
[----:B------:R-:W-:Y:S02]  /*02f0*/  LOP3.LUT R9, R5, 0xffff, R2, 0xc8, !PT ;  /* 0x0000ffff05097812 */ /* 0x000fe400078ec802 */
[----:B------:R-:W-:Y:S02]  /*0300*/  LOP3.LUT R11, R2, 0xff, RZ, 0xc0, !PT ;  /* 0x000000ff020b7812 */ /* 0x000fe400078ec0ff */
[----:B------:R-:W-:Y:S02]  /*0310*/  LEA.HI.X R5, R10, UR5, R19, 0x2, P0 ;  /* 0x000000050a057c11 */ /* 0x000fe400080f1413 */
[----:B------:R-:W-:Y:S02]  /*0320*/  IADD3 R18, P0, R6, R17, RZ ;  /* 0x0000001106127210 */ /* 0x000fe40007f1e0ff */
[----:B------:R-:W-:-:S02]  /*0330*/  IADD3 R10, P1, R8, R11, RZ ;  /* 0x0000000b080a7210 */ /* 0x000fc40007f3e0ff */
[----:B------:R-:W-:Y:S01]  /*0340*/  LOP3.LUT R7, R7, 0xffff, R0, 0xc8, !PT ;  /* 0x0000ffff07077812 */ /* 0x000fe200078ec800 */
[----:B------:R-:W-:Y:S01]  /*0350*/  IMAD.X R23, RZ, RZ, RZ, P0 ;  /* 0x000000ffff177224 */ /* 0x000fe200000e06ff */
[----:B------:R-:W-:Y:S01]  /*0360*/  LEA R6, P0, R18, UR4, 0x2 ;  /* 0x0000000412067c11 */ /* 0x000fe2000f8010ff */
[----:B------:R-:W-:Y:S01]  /*0370*/  IMAD.X R19, RZ, RZ, RZ, P1 ;  /* 0x000000ffff137224 */ /* 0x000fe200008e06ff */
[----:B------:R-:W-:Y:S01]  /*0380*/  LEA R2, P1, R10, UR4, 0x2 ;  /* 0x000000040a027c11 */ /* 0x000fe2000f8210ff */
[----:B------:R-:W-:Y:S01]  /*0390*/  IMAD.SHL.U32 R8, R21, 0x4, RZ ;  /* 0x0000000415087824 */ /* 0x000fe200078e00ff */
[----:B------:R-:W-:Y:S01]  /*03a0*/  LOP3.LUT R11, R3, 0xff, RZ, 0xc0, !PT ;  /* 0x000000ff030b7812 */ /* 0x000fe200078ec0ff */
[----:B------:R1:W3:Y:S01]  /*03b0*/  LDG.E R0, desc[UR6][R4.64+0x4] ;  /* 0x0000040604007981 */ /* 0x0002e2000c1e1900 */
[----:B------:R-:W-:Y:S02]  /*03c0*/  LOP3.LUT R17, R7, 0xff, RZ, 0xc0, !PT ;  /* 0x000000ff07117812 */ /* 0x000fe400078ec0ff */
[----:B------:R-:W-:-:S02]  /*03d0*/  LEA.HI.X R7, R18, UR5, R23, 0x2, P0 ;  /* 0x0000000512077c11 */ /* 0x000fc400080f1417 */
[----:B------:R-:W-:Y:S02]  /*03e0*/  LOP3.LUT R23, R9, 0xff, RZ, 0xc0, !PT ;  /* 0x000000ff09177812 */ /* 0x000fe400078ec0ff */
[----:B------:R-:W-:Y:S01]  /*03f0*/  LEA.HI.X R3, R10, UR5, R19, 0x2, P1 ;  /* 0x000000050a037c11 */ /* 0x000fe200088f1413 */
[----:B--2---:R-:W-:Y:S01]  /*0400*/  IMAD.WIDE.U32 R10, R11, 0x4, R12 ;  /* 0x000000040b0a7825 */ /* 0x004fe200078e000c */
[----:B------:R-:W-:-:S03]  /*0410*/  LOP3.LUT R20, R8, 0xfc, RZ, 0xc0, !PT ;  /* 0x000000fc08147812 */ /* 0x000fc600078ec0ff */
[--C-:B-1----:R-:W-:Y:S01]  /*0420*/  IMAD.WIDE.U32 R4, R17, 0x4, R12.reuse ;  /* 0x0000000411047825 */ /* 0x102fe200078e000c */
[----:B------:R-:W3:Y:S03]  /*0430*/  LDG.E R19, desc[UR6][R10.64] ;  /* 0x000000060a137981 */ /* 0x000ee6000c1e1900 */
[----:B------:R-:W-:Y:S01]  /*0440*/  IMAD.WIDE.U32 R22, R23, 0x4, R12 ;  /* 0x0000000417167825 */ /* 0x000fe200078e000c */
[----:B------:R1:W2:Y:S04]  /*0450*/  LDG.E R17, desc[UR6][R6.64+0x4] ;  /* 0x0000040606117981 */ /* 0x0002a8000c1e1900 */
[----:B------:R4:W2:Y:S01]  /*0460*/  LDG.E R18, desc[UR6][R4.64] ;  /* 0x0000000604127981 */ /* 0x0008a2000c1e1900 */
[----:B------:R-:W-:-:S03]  /*0470*/  IMAD R9, R20, 0xab, RZ ;  /* 0x000000ab14097824 */ /* 0x000fc600078e02ff */
[----:B------:R5:W2:Y:S04]  /*0480*/  LDG.E R20, desc[UR6][R2.64+0x4] ;  /* 0x0000040602147981 */ /* 0x000aa8000c1e1900 */
[----:B------:R-:W2:Y:S01]  /*0490*/  LDG.E R23, desc[UR6][R22.64] ;  /* 0x0000000616177981 */ /* 0x000ea2000c1e1900 */
[----:B------:R-:W-:-:S04]  /*04a0*/  LOP3.LUT R9, R9, 0xffff, RZ, 0xc0, !PT ;  /* 0x0000ffff09097812 */ /* 0x000fc800078ec0ff */
[----:B------:R-:W-:-:S04]  /*04b0*/  SHF.R.U32.HI R9, RZ, 0xb, R9 ;  /* 0x0000000bff097819 */ /* 0x000fc80000011609 */
[----:B------:R-:W-:-:S05]  /*04c0*/  PRMT R24, R9, 0x9910, RZ ;  /* 0x0000991009187816 */ /* 0x000fca00000000ff */
[----:B-1----:R-:W-:-:S04]  /*04d0*/  IMAD R6, R24, 0xc, RZ ;  /* 0x0000000c18067824 */ /* 0x002fc800078e02ff */
[----:B------:R-:W-:-:S05]  /*04e0*/  IMAD.MOV R6, RZ, RZ, -R6 ;  /* 0x000000ffff067224 */ /* 0x000fca00078e0a06 */
[----:B----4-:R-:W-:Y:S01]  /*04f0*/  PRMT R5, R6, 0x7710, RZ ;  /* 0x0000771006057816 */ /* 0x010fe200000000ff */
[----:B------:R-:W-:-:S04]  /*0500*/  IMAD.SHL.U32 R9, R9, 0x10, RZ ;  /* 0x0000001009097824 */ /* 0x000fc800078e00ff */
[----:B------:R-:W-:Y:S01]  /*0510*/  IMAD.IADD R8, R8, 0x1, R5 ;  /* 0x0000000108087824 */ /* 0x000fe200078e0205 */
[----:B0----5:R-:W-:-:S04]  /*0520*/  LOP3.LUT R3, R9, 0xffff0, RZ, 0xe2, !PT ;  /* 0x000ffff009037812 */ /* 0x021fc800078ee2ff */
[----:B------:R-:W-:Y:S02]  /*0530*/  LOP3.LUT R8, R8, 0xfc, RZ, 0xc0, !PT ;  /* 0x000000fc08087812 */ /* 0x000fe400078ec0ff */
[----:B------:R-:W-:Y:S02]  /*0540*/  LOP3.LUT R6, R21, 0x30, RZ, 0xc0, !PT ;  /* 0x0000003015067812 */ /* 0x000fe400078ec0ff */
[----:B------:R-:W-:Y:S02]  /*0550*/  IADD3 R4, P0, R8, R3, RZ ;  /* 0x0000000308047210 */ /* 0x000fe40007f1e0ff */
[----:B------:R-:W-:-:S03]  /*0560*/  LOP3.LUT R5, R3, R8, RZ, 0xfc, !PT ;  /* 0x0000000803057212 */ /* 0x000fc600078efcff */
[----:B------:R-:W-:Y:S01]  /*0570*/  IMAD.X R3, RZ, RZ, RZ, P0 ;  /* 0x000000ffff037224 */ /* 0x000fe200000e06ff */
[----:B------:R-:W-:Y:S02]  /*0580*/  ISETP.NE.AND P0, PT, R6, 0x30, PT ;  /* 0x000000300600780c */ /* 0x000fe40003f05270 */
[C---:B------:R-:W-:Y:S01]  /*0590*/  LEA R2, P1, R4.reuse, UR4, 0x2 ;  /* 0x0000000404027c11 */ /* 0x040fe2000f8210ff */
[----:B------:R-:W-:Y:S01]  /*05a0*/  IMAD.WIDE.U32 R12, R5, 0x4, R12 ;  /* 0x00000004050c7825 */ /* 0x000fe200078e000c */
[----:B------:R-:W-:Y:S02]  /*05b0*/  CS2R R6, SRZ ;  /* 0x0000000000067805 */ /* 0x000fe4000001ff00 */
[----:B------:R-:W-:Y:S02]  /*05c0*/  CS2R R8, SRZ ;  /* 0x0000000000087805 */ /* 0x000fe4000001ff00 */
[----:B------:R-:W-:Y:S02]  /*05d0*/  LEA.HI.X R3, R4, UR5, R3, 0x2, P1 ;  /* 0x0000000504037c11 */ /* 0x000fe400088f1403 */
[----:B------:R-:W-:-:S02]  /*05e0*/  CS2R R4, SRZ ;  /* 0x0000000000047805 */ /* 0x000fc4000001ff00 */
[----:B------:R-:W-:-:S04]  /*05f0*/  CS2R R10, SRZ ;  /* 0x00000000000a7805 */ /* 0x000fc8000001ff00 */
[----:B------:R-:W4:Y:S04]  /*0600*/  @P0 LDG.E.128 R4, desc[UR6][R12.64] ;  /* 0x000000060c040981 */ /* 0x000f28000c1e1d00 */
[----:B------:R-:W5:Y:S01]  /*0610*/  @P0 LDG.E.128 R8, desc[UR6][R2.64+0x10] ;  /* 0x0000100602080981 */ /* 0x000f62000c1e1d00 */
[----:B------:R-:W0:Y:S01]  /*0620*/  S2UR UR5, SR_CgaCtaId ;  /* 0x00000000000579c3 */ /* 0x000e220000008800 */
[C---:B------:R-:W-:Y:S01]  /*0630*/  LOP3.LUT P1, RZ, R21.reuse, 0x1f, RZ, 0xc0, !PT ;  /* 0x0000001f15ff7812 */ /* 0x040fe2000782c0ff */
[----:B------:R-:W-:Y:S01]  /*0640*/  UMOV UR4, 0x400 ;  /* 0x0000040000047882 */ /* 0x000fe20000000000 */
[----:B------:R-:W-:Y:S01]  /*0650*/  ISETP.GE.AND P2, PT, R21, 0x2, PT ;  /* 0x000000021500780c */ /* 0x000fe20003f46270 */
[----:B0-----:R-:W-:Y:S01]  /*0660*/  UPRMT UR4, UR5, 0x654, UR4 ;  /* 0x0000065405047896 */ /* 0x001fe20008000004 */
[----:B---3--:R-:W-:Y:S01]  /*0670*/  FADD R0, R19, -R0 ;  /* 0x8000000013007221 */ /* 0x008fe20000000000 */
[----:B--2---:R-:W-:-:S04]  /*0680*/  FADD R17, R18, -R17 ;  /* 0x8000001112117221 */ /* 0x004fc80000000000 */
[----:B------:R-:W-:Y:S01]  /*0690*/  FADD R17, |R17|, |R0| ;  /* 0x4000000011117221 */ /* 0x000fe20000000200 */
[----:B------:R-:W-:-:S04]  /*06a0*/  FADD R20, R23, -R20 ;  /* 0x8000001417147221 */ /* 0x000fc80000000000 */
[----:B------:R-:W-:-:S05]  /*06b0*/  FADD R17, |R20|, R17 ;  /* 0x0000001114117221 */ /* 0x000fca0000000200 */
[----:B------:R-:W0:Y:S02]  /*06c0*/  SHFL.BFLY PT, R0, R17, 0x10, 0x1f ;  /* 0x0e001f0011007f89 */ /* 0x000e2400000e0000 */
[----:B0-----:R-:W-:-:S05]  /*06d0*/  FADD R0, R17, R0 ;  /* 0x0000000011007221 */ /* 0x001fca0000000000 */
[----:B------:R-:W0:Y:S01]  /*06e0*/  SHFL.BFLY PT, R19, R0, 0x8, 0x1f ;  /* 0x0d001f0000137f89 */ /* 0x000e2200000e0000 */
[----:B----4-:R-:W-:Y:S01]  /*06f0*/  SEL R4, R4, RZ, P0 ;  /* 0x000000ff04047207 */ /* 0x010fe20000000000 */
[----:B0-----:R-:W-:Y:S01]  /*0700*/  FADD R19, R0, R19 ;  /* 0x0000001300137221 */ /* 0x001fe20000000000 */
[----:B-----5:R-:W-:Y:S02]  /*0710*/  SEL R3, R8, RZ, P0 ;  /* 0x000000ff08037207 */ /* 0x020fe40000000000 */
[----:B------:R-:W-:Y:S02]  /*0720*/  SEL R5, R5, RZ, P0 ;  /* 0x000000ff05057207 */ /* 0x000fe40000000000 */
[----:B------:R-:W0:Y:S01]  /*0730*/  SHFL.BFLY PT, R0, R19, 0x4, 0x1f ;  /* 0x0c801f0013007f89 */ /* 0x000e2200000e0000 */
[----:B------:R-:W-:Y:S01]  /*0740*/  SEL R8, R9, RZ, P0 ;  /* 0x000000ff09087207 */ /* 0x000fe20000000000 */
[----:B------:R-:W-:Y:S01]  /*0750*/  FADD R3, R4, -R3 ;  /* 0x8000000304037221 */ /* 0x000fe20000000000 */
[----:B------:R-:W-:-:S02]  /*0760*/  SEL R2, R6, RZ, P0 ;  /* 0x000000ff06027207 */ /* 0x000fc40000000000 */
[----:B------:R-:W-:Y:S01]  /*0770*/  SEL R9, R10, RZ, P0 ;  /* 0x000000ff0a097207 */ /* 0x000fe20000000000 */
[----:B------:R-:W-:Y:S01]  /*0780*/  FADD R4, R5, -R8 ;  /* 0x8000000805047221 */ /* 0x000fe20000000000 */
[----:B------:R-:W-:Y:S02]  /*0790*/  SEL R7, R7, RZ, P0 ;  /* 0x000000ff07077207 */ /* 0x000fe40000000000 */
[----:B------:R-:W-:Y:S01]  /*07a0*/  SEL R6, R11, RZ, P0 ;  /* 0x000000ff0b067207 */ /* 0x000fe20000000000 */
[----:B------:R-:W-:Y:S01]  /*07b0*/  FADD R2, R2, -R9 ;  /* 0x8000000902027221 */ /* 0x000fe20000000000 */
[----:B------:R-:W-:-:S03]  /*07c0*/  FADD R5, |R3|, |R4| ;  /* 0x4000000403057221 */ /* 0x000fc60000000200 */
[----:B------:R-:W-:Y:S01]  /*07d0*/  FADD R3, R7, -R6 ;  /* 0x8000000607037221 */ /* 0x000fe20000000000 */
[----:B------:R-:W-:-:S04]  /*07e0*/  FADD R2, |R2|, R5 ;  /* 0x0000000502027221 */ /* 0x000fc80000000200 */
[----:B------:R-:W-:-:S05]  /*07f0*/  FADD R2, |R3|, R2 ;  /* 0x0000000203027221 */ /* 0x000fca0000000200 */
[----:B------:R-:W-:Y:S01]  /*0800*/  FSEL R4, R2, RZ, P0 ;  /* 0x000000ff02047208 */ /* 0x000fe20000000000 */
[----:B0-----:R-:W-:-:S04]  /*0810*/  FADD R0, R19, R0 ;  /* 0x0000000013007221 */ /* 0x001fc80000000000 */
[----:B------:R-:W0:Y:S04]  /*0820*/  SHFL.BFLY PT, R5, R4, 0x10, 0x1f ;  /* 0x0e001f0004057f89 */ /* 0x000e2800000e0000 */
[----:B------:R-:W1:Y:S01]  /*0830*/  SHFL.BFLY PT, R3, R0, 0x2, 0x1f ;  /* 0x0c401f0000037f89 */ /* 0x000e6200000e0000 */
[----:B0-----:R-:W-:Y:S01]  /*0840*/  FADD R5, R4, R5 ;  /* 0x0000000504057221 */ /* 0x001fe20000000000 */
[----:B-1----:R-:W-:-:S04]  /*0850*/  FADD R3, R0, R3 ;  /* 0x0000000300037221 */ /* 0x002fc80000000000 */
[----:B------:R-:W0:Y:S04]  /*0860*/  SHFL.BFLY PT, R6, R5, 0x8, 0x1f ;  /* 0x0d001f0005067f89 */ /* 0x000e2800000e0000 */
[----:B------:R-:W1:Y:S01]  /*0870*/  SHFL.BFLY PT, R2, R3, 0x1, 0x1f ;  /* 0x0c201f0003027f89 */ /* 0x000e6200000e0000 */
[----:B------:R-:W-:Y:S01]  /*0880*/  SHF.R.U32.HI R0, RZ, 0x3, R21 ;  /* 0x00000003ff007819 */ /* 0x000fe20000011615 */
[----:B0-----:R-:W-:-:S03]  /*0890*/  FADD R6, R5, R6 ;  /* 0x0000000605067221 */ /* 0x001fc60000000000 */
[----:B------:R-:W-:Y:S01]  /*08a0*/  LOP3.LUT R5, R0, 0x4, RZ, 0xc0, !PT ;  /* 0x0000000400057812 */ /* 0x000fe200078ec0ff */
[----:B-1----:R-:W-:-:S05]  /*08b0*/  FADD R2, R3, R2 ;  /* 0x0000000203027221 */ /* 0x002fca0000000000 */
[----:B------:R-:W-:Y:S01]  /*08c0*/  @!P1 STS [R5+UR4], R2 ;  /* 0x0000000205009988 */ /* 0x000fe20008000804 */
[----:B------:R-:W-:Y:S01]  /*08d0*/  BAR.SYNC.DEFER_BLOCKING 0x0 ;  /* 0x0000000000007b1d */ /* 0x000fe20000010000 */
[----:B------:R-:W-:-:S05]  /*08e0*/  LEA R0, R21, UR4, 0x2 ;  /* 0x0000000415007c11 */ /* 0x000fca000f8e10ff */
[----:B------:R-:W0:Y:S04]  /*08f0*/  SHFL.BFLY PT, R7, R6, 0x4, 0x1f ;  /* 0x0c801f0006077f89 */ /* 0x000e2800000e0000 */
[----:B------:R-:W1:Y:S01]  /*0900*/  @!P2 LDS R16, [R0] ;  /* 0x000000000010a984 */ /* 0x000e620000000800 */
[----:B0-----:R-:W-:-:S05]  /*0910*/  FADD R7, R6, R7 ;  /* 0x0000000706077221 */ /* 0x001fca0000000000 */
[----:B------:R-:W0:Y:S04]  /*0920*/  SHFL.BFLY PT, R4, R7, 0x2, 0x1f ;  /* 0x0c401f0007047f89 */ /* 0x000e2800000e0000 */
[----:B-1----:R-:W1:Y:S01]  /*0930*/  SHFL.BFLY PT, R3, R16, 0x1, 0x1f ;  /* 0x0c201f0010037f89 */ /* 0x002e6200000e0000 */
[----:B0-----:R-:W-:Y:S01]  /*0940*/  FADD R6, R7, R4 ;  /* 0x0000000407067221 */ /* 0x001fe20000000000 */
[----:B------:R-:W-:-:S04]  /*0950*/  LOP3.LUT R4, R21, 0x1, RZ, 0xc0, !PT ;  /* 0x0000000115047812 */ /* 0x000fc800078ec0ff */
[----:B------:R-:W-:-:S04]  /*0960*/  ISETP.NE.U32.AND P0, PT, R4, 0x1, PT ;  /* 0x000000010400780c */ /* 0x000fc80003f05070 */
[----:B------:R-:W-:Y:S01]  /*0970*/  ISETP.LT.AND P0, PT, R21, 0x2, P0 ;  /* 0x000000021500780c */ /* 0x000fe20000701270 */
[----:B-1----:R-:W-:-:S12]  /*0980*/  FADD R3, R16, R3 ;  /* 0x0000000310037221 */ /* 0x002fd80000000000 */
[----:B------:R-:W-:Y:S01]  /*0990*/  @P0 STS [R0], R3 ;  /* 0x0000000300000388 */ /* 0x000fe20000000800 */
[----:B------:R-:W-:Y:S06]  /*09a0*/  BAR.SYNC.DEFER_BLOCKING 0x0 ;  /* 0x0000000000007b1d */ /* 0x000fec0000010000 */
[----:B------:R-:W0:Y:S04]  /*09b0*/  SHFL.BFLY PT, R9, R6, 0x1, 0x1f ;  /* 0x0c201f0006097f89 */ /* 0x000e2800000e0000 */
[----:B------:R-:W-:Y:S01]  /*09c0*/  LDS R2, [UR4] ;  /* 0x00000004ff027984 */ /* 0x000fe20008000800 */
[----:B0-----:R-:W-:Y:S01]  /*09d0*/  FADD R8, R6, R9 ;  /* 0x0000000906087221 */ /* 0x001fe20000000000 */
[----:B------:R-:W-:Y:S06]  /*09e0*/  BAR.SYNC.DEFER_BLOCKING 0x0 ;  /* 0x0000000000007b1d */ /* 0x000fec0000010000 */
[----:B------:R-:W-:Y:S02]  /*09f0*/  @!P1 STS [R5+UR4], R8 ;  /* 0x0000000805009988 */ /* 0x000fe40008000804 */
[----:B------:R-:W-:Y:S06]  /*0a00*/  BAR.SYNC.DEFER_BLOCKING 0x0 ;  /* 0x0000000000007b1d */ /* 0x000fec0000010000 */
[----:B------:R-:W0:Y:S04]  /*0a10*/  @!P2 LDS R15, [R0] ;  /* 0x00000000000fa984 */ /* 0x000e280000000800 */
[----:B0-----:R-:W0:Y:S02]  /*0a20*/  SHFL.BFLY PT, R4, R15, 0x1, 0x1f ;  /* 0x0c201f000f047f89 */ /* 0x001e2400000e0000 */
[----:B0-----:R-:W-:-:S05]  /*0a30*/  FADD R7, R15, R4 ;  /* 0x000000040f077221 */ /* 0x001fca0000000000 */
[----:B------:R-:W-:Y:S01]  /*0a40*/  @P0 STS [R0], R7 ;  /* 0x0000000700000388 */ /* 0x000fe20000000800 */
[----:B------:R-:W-:Y:S06]  /*0a50*/  BAR.SYNC.DEFER_BLOCKING 0x0 ;  /* 0x0000000000007b1d */ /* 0x000fec0000010000 */
[----:B------:R-:W0:Y:S02]  /*0a60*/  LDS R3, [UR4] ;  /* 0x00000004ff037984 */ /* 0x000e240008000800 */
[----:B------:R-:W-:Y:S01]  /*0a70*/  BAR.SYNC.DEFER_BLOCKING 0x0 ;  /* 0x0000000000007b1d */ /* 0x000fe20000010000 */
[----:B------:R-:W-:Y:S01]  /*0a80*/  ISETP.NE.AND P0, PT, R14, RZ, PT ;  /* 0x000000ff0e00720c */ /* 0x000fe20003f05270 */
[----:B0-----:R-:W-:-:S04]  /*0a90*/  FMUL R3, R3, 0.0052083334885537624359 ;  /* 0x3baaaaab03037820 */ /* 0x001fc80000400000 */
[----:B------:R-:W-:-:S05]  /*0aa0*/  FFMA R2, R2, 0.0052083334885537624359, R3 ;  /* 0x3baaaaab02027823 */ /* 0x000fca0000000003 */
[----:B------:R0:W-:Y:S01]  /*0ab0*/  STS [UR4], R2 ;  /* 0x00000002ff007988 */ /* 0x0001e20008000804 */
[----:B------:R-:W-:Y:S06]  /*0ac0*/  BAR.SYNC.DEFER_BLOCKING 0x0 ;  /* 0x0000000000007b1d */ /* 0x000fec0000010000 */
[----:B0-----:R-:W-:Y:S05]  /*0ad0*/  @P0 EXIT ;  /* 0x000000000000094d */ /* 0x001fea0003800000 */
[----:B------:R-:W0:Y:S01]  /*0ae0*/  LDS R5, [UR4] ;  /* 0x00000004ff057984 */ /* 0x000e220008000800 */
[----:B------:R-:W0:Y:S03]  /*0af0*/  LDC.64 R2, c[0x0][0x210] ;  /* 0x00008400ff027b82 */ /* 0x000e260000000a00 */
[----:B0-----:R-:W-:Y:S01]  /*0b00*/  STG.E desc[UR6][R2.64], R5 ;  /* 0x0000000502007986 */ /* 0x001fe2000c101906 */
[----:B------:R-:W-:Y:S05]  /*0b10*/  EXIT ;  /* 0x000000000000794d */ /* 0x000fea0003800000 */
.L_x_0:
[----:B------:R-:W-:-:S00]  /*0b20*/  BRA `(.L_x_0) ;  /* 0xfffffffc00fc7947 */ /* 0x000fc0000383ffff */
[----:B------:R-:W-:-:S00]  /*0b30*/  NOP ;  /* 0x0000000000007918 */ /* 0x000fc00000000000 */
        /* <DEDUP_REMOVED lines=12> */
.L_x_1:


//--------------------- .nv.shared.triton_per_fused_abs_add_mean_mul_sub_0 --------------------------
	.section	.nv.shared.triton_per_fused_abs_add_mean_mul_sub_0,"aw",@nobits
	.sectionflags	@""
	.align	16
	.zero		1024


//--------------------- .nv.constant0.triton_per_fused_abs_add_mean_mul_sub_0 --------------------------
	.section	.nv.constant0.triton_per_fused_abs_add_mean_mul_sub_0,"a",@progbits
	.sectionflags	@""
	.align	4
.nv.constant0.triton_per_fused_abs_add_mean_mul_sub_0:
	.zero		548
